	.headerflags	@"EF_CUDA_TEXMODE_UNIFIED EF_CUDA_64BIT_ADDRESS EF_CUDA_ACCELERATORS EF_CUDA_SM90 EF_CUDA_VIRTUAL_SM(EF_CUDA_SM90)"
	.elftype	@"ET_EXEC"


//--------------------- .nv.info                  --------------------------
	.section	.nv.info,"",@"SHT_CUDA_INFO"
	.align	4


	//----- nvinfo : EIATTR_REGCOUNT
	.align		4
        /*0000*/ 	.byte	0x04, 0x2f
        /*0002*/ 	.short	(.L_2 - .L_1)
	.align		4
.L_1:
        /*0004*/ 	.word	index@(triton_poi_fused_leaky_relu_16)
        /*0008*/ 	.word	0x00000020


	//----- nvinfo : EIATTR_MIN_STACK_SIZE
	.align		4
.L_2:
        /*000c*/ 	.byte	0x04, 0x12
        /*000e*/ 	.short	(.L_4 - .L_3)
	.align		4
.L_3:
        /*0010*/ 	.word	index@(triton_poi_fused_leaky_relu_16)
        /*0014*/ 	.word	0x00000000


	//----- nvinfo : EIATTR_FRAME_SIZE
	.align		4
.L_4:
        /*0018*/ 	.byte	0x04, 0x11
        /*001a*/ 	.short	(.L_6 - .L_5)
	.align		4
.L_5:
        /*001c*/ 	.word	index@(triton_poi_fused_leaky_relu_16)
        /*0020*/ 	.word	0x00000000


	//----- nvinfo : EIATTR_MIN_STACK_SIZE
	.align		4
.L_6:
        /*0024*/ 	.byte	0x04, 0x12
        /*0026*/ 	.short	(.L_8 - .L_7)
	.align		4
.L_7:
        /*0028*/ 	.word	index@(triton_poi_fused_leaky_relu_16)
        /*002c*/ 	.word	0x00000000
.L_8:


//--------------------- .nv.info.triton_poi_fused_leaky_relu_16 --------------------------
	.section	.nv.info.triton_poi_fused_leaky_relu_16,"",@"SHT_CUDA_INFO"
	.sectionflags	@""
	.align	4


	//----- nvinfo : EIATTR_CUDA_API_VERSION
	.align		4
        /*0000*/ 	.byte	0x04, 0x37
        /*0002*/ 	.short	(.L_10 - .L_9)
.L_9:
        /*0004*/ 	.word	0x0000007c


	//----- nvinfo : EIATTR_KPARAM_INFO
	.align		4
.L_10:
        /*0008*/ 	.byte	0x04, 0x17
        /*000a*/ 	.short	(.L_12 - .L_11)
.L_11:
        /*000c*/ 	.word	0x00000000
        /*0010*/ 	.short	0x0005
        /*0012*/ 	.short	0x0024
        /*0014*/ 	.byte	0x00, 0xf0, 0x11, 0x00


	//----- nvinfo : EIATTR_KPARAM_INFO
	.align		4
.L_12:
        /*0018*/ 	.byte	0x04, 0x17
        /*001a*/ 	.short	(.L_14 - .L_13)
.L_13:
        /*001c*/ 	.word	0x00000000
        /*0020*/ 	.short	0x0004
        /*0022*/ 	.short	0x0020
        /*0024*/ 	.byte	0x00, 0xf0, 0x11, 0x00


	//----- nvinfo : EIATTR_KPARAM_INFO
	.align		4
.L_14:
        /*0028*/ 	.byte	0x04, 0x17
        /*002a*/ 	.short	(.L_16 - .L_15)
.L_15:
        /*002c*/ 	.word	0x00000000
        /*0030*/ 	.short	0x0003
        /*0032*/ 	.short	0x0018
        /*0034*/ 	.byte	0x00, 0xf4, 0x21, 0x00


	//----- nvinfo : EIATTR_KPARAM_INFO
	.align		4
.L_16:
        /*0038*/ 	.byte	0x04, 0x17
        /*003a*/ 	.short	(.L_18 - .L_17)
.L_17:
        /*003c*/ 	.word	0x00000000
        /*0040*/ 	.short	0x0002
        /*0042*/ 	.short	0x0010
        /*0044*/ 	.byte	0x00, 0xf4, 0x21, 0x00


	//----- nvinfo : EIATTR_KPARAM_INFO
	.align		4
.L_18:
        /*0048*/ 	.byte	0x04, 0x17
        /*004a*/ 	.short	(.L_20 - .L_19)
.L_19:
        /*004c*/ 	.word	0x00000000
        /*0050*/ 	.short	0x0001
        /*0052*/ 	.short	0x0008
        /*0054*/ 	.byte	0x00, 0xf4, 0x21, 0x00


	//----- nvinfo : EIATTR_KPARAM_INFO
	.align		4
.L_20:
        /*0058*/ 	.byte	0x04, 0x17
        /*005a*/ 	.short	(.L_22 - .L_21)
.L_21:
        /*005c*/ 	.word	0x00000000
        /*0060*/ 	.short	0x0000
        /*0062*/ 	.short	0x0000
        /*0064*/ 	.byte	0x00, 0xf4, 0x21, 0x00


	//----- nvinfo : EIATTR_SPARSE_MMA_MASK
	.align		4
.L_22:
        /*0068*/ 	.byte	0x03, 0x50
        /*006a*/ 	.short	0x0000


	//----- nvinfo : EIATTR_MAXREG_COUNT
	.align		4
        /*006c*/ 	.byte	0x03, 0x1b
        /*006e*/ 	.short	0x00ff


	//----- nvinfo : EIATTR_EXIT_INSTR_OFFSETS
	.align		4
        /*0070*/ 	.byte	0x04, 0x1c
        /*0072*/ 	.short	(.L_24 - .L_23)


	//   ....[0]....
.L_23:
        /*0074*/ 	.word	0x00000a10


	//   ....[1]....
        /*0078*/ 	.word	0x00000a60


	//----- nvinfo : EIATTR_REQNTID
	.align		4
.L_24:
        /*007c*/ 	.byte	0x04, 0x10
        /*007e*/ 	.short	(.L_26 - .L_25)
.L_25:
        /*0080*/ 	.word	0x00000080
        /*0084*/ 	.word	0x00000001
        /*0088*/ 	.word	0x00000001


	//----- nvinfo : EIATTR_CBANK_PARAM_SIZE
	.align		4
.L_26:
        /*008c*/ 	.byte	0x03, 0x19
        /*008e*/ 	.short	0x0028


	//----- nvinfo : EIATTR_PARAM_CBANK
	.align		4
        /*0090*/ 	.byte	0x04, 0x0a
        /*0092*/ 	.short	(.L_28 - .L_27)
	.align		4
.L_27:
        /*0094*/ 	.word	index@(.nv.constant0.triton_poi_fused_leaky_relu_16)
        /*0098*/ 	.short	0x0210
        /*009a*/ 	.short	0x0028


	//----- nvinfo : EIATTR_SW_WAR
	.align		4
.L_28:
        /*009c*/ 	.byte	0x04, 0x36
        /*009e*/ 	.short	(.L_30 - .L_29)
.L_29:
        /*00a0*/ 	.word	0x00000008
.L_30:


//--------------------- .nv.callgraph             --------------------------
	.section	.nv.callgraph,"",@"SHT_CUDA_CALLGRAPH"
	.align	4
	.sectionentsize	8
	.align		4
        /*0000*/ 	.word	0x00000000
	.align		4
        /*0004*/ 	.word	0xffffffff
	.align		4
        /*0008*/ 	.word	0x00000000
	.align		4
        /*000c*/ 	.word	0xfffffffe
	.align		4
        /*0010*/ 	.word	0x00000000
	.align		4
        /*0014*/ 	.word	0xfffffffd
	.align		4
        /*0018*/ 	.word	0x00000000
	.align		4
        /*001c*/ 	.word	0xfffffffc


//--------------------- .nv.constant4             --------------------------
	.section	.nv.constant4,"a",@progbits
	.align	8
	.align		8
.nv.constant4:
        /*0000*/ 	.dword	_$_str


//--------------------- .text.triton_poi_fused_leaky_relu_16 --------------------------
	.section	.text.triton_poi_fused_leaky_relu_16,"ax",@progbits
	.sectionflags	@"SHF_BARRIERS=1"
	.align	128
        .global         triton_poi_fused_leaky_relu_16
        .type           triton_poi_fused_leaky_relu_16,@function
        .size           triton_poi_fused_leaky_relu_16,(.L_x_1 - triton_poi_fused_leaky_relu_16)
        .other          triton_poi_fused_leaky_relu_16,@"STO_CUDA_ENTRY STV_DEFAULT"
triton_poi_fused_leaky_relu_16:
.text.triton_poi_fused_leaky_relu_16:
[----:B------:R-:W0:Y:S01]  /*0000*/  LDC R1, c[0x0][0x28] ;  /* 0x00000a00ff017b82 */ /* 0x000e220000000800 */
[----:B------:R-:W1:Y:S07]  /*0010*/  S2R R29, SR_TID.X ;  /* 0x00000000001d7919 */ /* 0x000e6e0000002100 */
[----:B------:R-:W2:Y:S01]  /*0020*/  LDC.64 R20, c[0x0][0x210] ;  /* 0x00008400ff147b82 */ /* 0x000ea20000000a00 */
[----:B------:R-:W-:Y:S01]  /*0030*/  ULDC.64 UR6, c[0x0][0x208] ;  /* 0x0000820000067ab9 */ /* 0x000fe20000000a00 */
[----:B------:R-:W3:Y:S01]  /*0040*/  S2R R0, SR_CTAID.Y ;  /* 0x0000000000007919 */ /* 0x000ee20000002600 */
[----:B------:R-:W4:Y:S05]  /*0050*/  S2R R4, SR_CTAID.X ;  /* 0x0000000000047919 */ /* 0x000f2a0000002500 */
[----:B------:R-:W5:Y:S01]  /*0060*/  LDC.64 R26, c[0x0][0x218] ;  /* 0x00008600ff1a7b82 */ /* 0x000f620000000a00 */
[----:B-1----:R-:W-:Y:S01]  /*0070*/  SHF.R.U32.HI R3, RZ, 0x3, R29 ;  /* 0x00000003ff037819 */ /* 0x002fe2000001161d */
[----:B------:R-:W-:-:S02]  /*0080*/  IMAD.SHL.U32 R29, R29, 0x4, RZ ;  /* 0x000000041d1d7824 */ /* 0x000fc400078e00ff */
[----:B---3--:R-:W-:Y:S01]  /*0090*/  IMAD.SHL.U32 R2, R0, 0x20, RZ ;  /* 0x0000002000027824 */ /* 0x008fe200078e00ff */
[----:B------:R-:W-:Y:S02]  /*00a0*/  SHF.R.S32.HI R13, RZ, 0x1a, R0 ;  /* 0x0000001aff0d7819 */ /* 0x000fe40000011400 */
[----:B------:R-:W-:Y:S01]  /*00b0*/  SGXT.U32 R3, R3, 0x4 ;  /* 0x000000040303781a */ /* 0x000fe20000000000 */
[----:B----4-:R-:W-:Y:S01]  /*00c0*/  IMAD.SHL.U32 R0, R4, 0x20, RZ ;  /* 0x0000002004007824 */ /* 0x010fe200078e00ff */
[----:B------:R-:W-:Y:S02]  /*00d0*/  SGXT R13, R13, 0x1 ;  /* 0x000000010d0d781a */ /* 0x000fe40000000200 */
[----:B------:R-:W-:Y:S02]  /*00e0*/  CS2R R4, SRZ ;  /* 0x0000000000047805 */ /* 0x000fe4000001ff00 */
[----:B------:R-:W-:Y:S02]  /*00f0*/  LOP3.LUT R10, R2, 0x10, R3, 0xfe, !PT ;  /* 0x00000010020a7812 */ /* 0x000fe400078efe03 */
[----:B------:R-:W-:-:S02]  /*0100*/  LOP3.LUT R25, R0, 0x1c, R29, 0xf8, !PT ;  /* 0x0000001c00197812 */ /* 0x000fc400078ef81d */
[----:B------:R-:W-:Y:S02]  /*0110*/  LEA.HI R6, R13, R10, RZ, 0x6 ;  /* 0x0000000a0d067211 */ /* 0x000fe400078f30ff */
[----:B------:R-:W-:Y:S01]  /*0120*/  ISETP.GE.AND P0, PT, R25, 0x80, PT ;  /* 0x000000801900780c */ /* 0x000fe20003f06270 */
[----:B------:R-:W-:Y:S01]  /*0130*/  IMAD R15, R10, 0x80, R25 ;  /* 0x000000800a0f7824 */ /* 0x000fe200078e0219 */
[----:B------:R-:W-:Y:S01]  /*0140*/  LOP3.LUT R12, R2, R3, RZ, 0xfc, !PT ;  /* 0x00000003020c7212 */ /* 0x000fe200078efcff */
[----:B------:R-:W-:Y:S01]  /*0150*/  IMAD.SHL.U32 R8, R6, 0x2, RZ ;  /* 0x0000000206087824 */ /* 0x000fe200078e00ff */
[----:B------:R-:W-:Y:S02]  /*0160*/  ISETP.LT.AND P1, PT, R10, 0x100, !P0 ;  /* 0x000001000a00780c */ /* 0x000fe40004721270 */
[----:B------:R-:W-:Y:S02]  /*0170*/  CS2R R6, SRZ ;  /* 0x0000000000067805 */ /* 0x000fe4000001ff00 */
[----:B------:R-:W-:Y:S01]  /*0180*/  CS2R R10, SRZ ;  /* 0x00000000000a7805 */ /* 0x000fe2000001ff00 */
[----:B--2---:R-:W-:Y:S01]  /*0190*/  IMAD.WIDE R14, R15, 0x4, R20 ;  /* 0x000000040f0e7825 */ /* 0x004fe200078e0214 */
[----:B------:R-:W-:-:S02]  /*01a0*/  LOP3.LUT R24, R8, 0xffffff80, RZ, 0xc0, !PT ;  /* 0xffffff8008187812 */ /* 0x000fc400078ec0ff */
[----:B------:R-:W-:-:S03]  /*01b0*/  CS2R R8, SRZ ;  /* 0x0000000000087805 */ /* 0x000fc6000001ff00 */
[----:B------:R-:W-:-:S04]  /*01c0*/  IMAD.IADD R24, R25, 0x1, R24 ;  /* 0x0000000119187824 */ /* 0x000fc800078e0218 */
[----:B-----5:R-:W-:Y:S01]  /*01d0*/  IMAD.WIDE R16, R24, 0x4, R26 ;  /* 0x0000000418107825 */ /* 0x020fe200078e021a */
[----:B------:R1:W2:Y:S01]  /*01e0*/  @P1 LDG.E.EL.128 R4, desc[UR6][R14.64] ;  /* 0x000000060e041981 */ /* 0x0002a2000c2e1d00 */
[----:B------:R-:W-:-:S03]  /*01f0*/  LEA.HI R13, R13, R12, RZ, 0x6 ;  /* 0x0000000c0d0d7211 */ /* 0x000fc600078f30ff */
[----:B------:R3:W2:Y:S01]  /*0200*/  @P1 LDG.E.EL.128 R8, desc[UR6][R16.64] ;  /* 0x0000000610081981 */ /* 0x0006a2000c2e1d00 */
[C---:B------:R-:W-:Y:S01]  /*0210*/  ISETP.LT.AND P0, PT, R12.reuse, 0x100, !P0 ;  /* 0x000001000c00780c */ /* 0x040fe20004701270 */
[----:B------:R-:W-:Y:S02]  /*0220*/  IMAD.SHL.U32 R18, R13, 0x2, RZ ;  /* 0x000000020d127824 */ /* 0x000fe400078e00ff */
[----:B------:R-:W-:Y:S01]  /*0230*/  IMAD R13, R12, 0x80, R25 ;  /* 0x000000800c0d7824 */ /* 0x000fe200078e0219 */
[----:B-1----:R-:W-:Y:S02]  /*0240*/  CS2R R14, SRZ ;  /* 0x00000000000e7805 */ /* 0x002fe4000001ff00 */
[----:B------:R-:W-:Y:S01]  /*0250*/  LOP3.LUT R18, R18, 0xffffff80, RZ, 0xc0, !PT ;  /* 0xffffff8012127812 */ /* 0x000fe200078ec0ff */
[----:B------:R-:W-:Y:S01]  /*0260*/  IMAD.WIDE R20, R13, 0x4, R20 ;  /* 0x000000040d147825 */ /* 0x000fe200078e0214 */
[----:B------:R-:W-:Y:S02]  /*0270*/  CS2R R12, SRZ ;  /* 0x00000000000c7805 */ /* 0x000fe4000001ff00 */
[----:B---3--:R-:W-:Y:S01]  /*0280*/  CS2R R16, SRZ ;  /* 0x0000000000107805 */ /* 0x008fe2000001ff00 */
[----:B------:R-:W-:Y:S01]  /*0290*/  IMAD.IADD R25, R25, 0x1, R18 ;  /* 0x0000000119197824 */ /* 0x000fe200078e0212 */
[----:B------:R-:W-:-:S02]  /*02a0*/  CS2R R18, SRZ ;  /* 0x0000000000127805 */ /* 0x000fc4000001ff00 */
[----:B------:R-:W-:Y:S01]  /*02b0*/  CS2R R22, SRZ ;  /* 0x0000000000167805 */ /* 0x000fe2000001ff00 */
[----:B------:R-:W3:Y:S01]  /*02c0*/  @P0 LDG.E.EL.128 R12, desc[UR6][R20.64] ;  /* 0x00000006140c0981 */ /* 0x000ee2000c2e1d00 */
[----:B------:R-:W-:-:S05]  /*02d0*/  IMAD.WIDE R26, R25, 0x4, R26 ;  /* 0x00000004191a7825 */ /* 0x000fca00078e021a */
[----:B------:R1:W3:Y:S02]  /*02e0*/  @P0 LDG.E.EL.128 R16, desc[UR6][R26.64] ;  /* 0x000000061a100981 */ /* 0x0002e4000c2e1d00 */
[----:B-1----:R-:W1:Y:S01]  /*02f0*/  LDC.64 R26, c[0x0][0x220] ;  /* 0x00008800ff1a7b82 */ /* 0x002e620000000a00 */
[----:B------:R-:W-:Y:S01]  /*0300*/  CS2R R20, SRZ ;  /* 0x0000000000147805 */ /* 0x000fe2000001ff00 */
[----:B--2---:R-:W-:Y:S01]  /*0310*/  FADD R7, -R11, R7 ;  /* 0x000000070b077221 */ /* 0x004fe20000000100 */
[----:B------:R-:W-:Y:S01]  /*0320*/  FADD R6, -R10, R6 ;  /* 0x000000060a067221 */ /* 0x000fe20000000100 */
[----:B-1----:R-:W-:-:S05]  /*0330*/  IMAD.WIDE R10, R25, 0x4, R26 ;  /* 0x00000004190a7825 */ /* 0x002fca00078e021a */
[----:B------:R1:W2:Y:S02]  /*0340*/  @P0 LDG.E.EL.128 R20, desc[UR6][R10.64] ;  /* 0x000000060a140981 */ /* 0x0002a4000c2e1d00 */
[----:B-1----:R-:W-:Y:S01]  /*0350*/  IMAD.WIDE R10, R24, 0x4, R26 ;  /* 0x00000004180a7825 */ /* 0x002fe200078e021a */
[----:B------:R-:W-:Y:S02]  /*0360*/  CS2R R24, SRZ ;  /* 0x0000000000187805 */ /* 0x000fe4000001ff00 */
[----:B------:R-:W-:-:S06]  /*0370*/  CS2R R26, SRZ ;  /* 0x00000000001a7805 */ /* 0x000fcc000001ff00 */
[----:B------:R1:W4:Y:S01]  /*0380*/  @P1 LDG.E.EL.128 R24, desc[UR6][R10.64] ;  /* 0x000000060a181981 */ /* 0x000322000c2e1d00 */
[----:B------:R-:W-:Y:S02]  /*0390*/  FADD R5, -R9, R5 ;  /* 0x0000000509057221 */ /* 0x000fe40000000100 */
[----:B------:R-:W5:Y:S01]  /*03a0*/  S2R R9, SR_TID.X ;  /* 0x0000000000097919 */ /* 0x000f620000002100 */
[----:B---3--:R-:W-:Y:S01]  /*03b0*/  FADD R18, -R18, R14 ;  /* 0x0000000e12127221 */ /* 0x008fe20000000100 */
[----:B------:R-:W-:Y:S02]  /*03c0*/  IMAD.MOV.U32 R14, RZ, RZ, 0x3c800000 ;  /* 0x3c800000ff0e7424 */ /* 0x000fe400078e00ff */
[----:B------:R-:W-:Y:S01]  /*03d0*/  FADD R15, -R19, R15 ;  /* 0x0000000f130f7221 */ /* 0x000fe20000000100 */
[----:B------:R-:W3:Y:S01]  /*03e0*/  S2UR UR5, SR_CgaCtaId ;  /* 0x00000000000579c3 */ /* 0x000ee20000008800 */
[----:B------:R-:W-:Y:S01]  /*03f0*/  UMOV UR4, 0x400 ;  /* 0x0000040000047882 */ /* 0x000fe20000000000 */
[----:B------:R-:W-:Y:S01]  /*0400*/  FADD R4, -R8, R4 ;  /* 0x0000000408047221 */ /* 0x000fe20000000100 */
[----:B---3--:R-:W-:Y:S01]  /*0410*/  UPRMT UR4, UR5, 0x654, UR4 ;  /* 0x0000065405047896 */ /* 0x008fe20008000004 */
[----:B------:R-:W-:Y:S01]  /*0420*/  LOP3.LUT R2, R2, 0x1c, R29, 0xf8, !PT ;  /* 0x0000001c02027812 */ /* 0x000fe200078ef81d */
[-C--:B--2---:R-:W-:Y:S01]  /*0430*/  FFMA R28, R20, R14.reuse, 9.9999997473787516356e-06 ;  /* 0x3727c5ac141c7423 */ /* 0x084fe2000000000e */
[----:B------:R-:W-:Y:S01]  /*0440*/  FFMA R19, R21, R14, 9.9999997473787516356e-06 ;  /* 0x3727c5ac15137423 */ /* 0x000fe2000000000e */
[----:B------:R-:W-:Y:S01]  /*0450*/  FADD R20, -R17, R13 ;  /* 0x0000000d11147221 */ /* 0x000fe20000000100 */
[----:B------:R-:W-:-:S03]  /*0460*/  FADD R13, -R16, R12 ;  /* 0x0000000c100d7221 */ /* 0x000fc60000000100 */
[----:B------:R-:W2:Y:S01]  /*0470*/  MUFU.RSQ R28, R28 ;  /* 0x0000001c001c7308 */ /* 0x000ea20000001400 */
[----:B-----5:R-:W-:Y:S02]  /*0480*/  IMAD.SHL.U32 R16, R9, 0x80, RZ ;  /* 0x0000008009107824 */ /* 0x020fe400078e00ff */
[----:B------:R-:W-:-:S05]  /*0490*/  FFMA R21, R22, R14, 9.9999997473787516356e-06 ;  /* 0x3727c5ac16157423 */ /* 0x000fca000000000e */
[----:B------:R-:W3:Y:S01]  /*04a0*/  MUFU.RSQ R19, R19 ;  /* 0x0000001300137308 */ /* 0x000ee20000001400 */
[----:B------:R-:W-:Y:S01]  /*04b0*/  LOP3.LUT R16, R16, 0x380, RZ, 0xc0, !PT ;  /* 0x0000038010107812 */ /* 0x000fe200078ec0ff */
[-C--:B-1----:R-:W-:Y:S01]  /*04c0*/  FFMA R10, R23, R14.reuse, 9.9999997473787516356e-06 ;  /* 0x3727c5ac170a7423 */ /* 0x082fe2000000000e */
[-C--:B----4-:R-:W-:Y:S02]  /*04d0*/  FFMA R11, R24, R14.reuse, 9.9999997473787516356e-06 ;  /* 0x3727c5ac180b7423 */ /* 0x090fe4000000000e */
[----:B------:R-:W-:Y:S01]  /*04e0*/  SHF.R.U32.HI R12, RZ, 0x3, R16 ;  /* 0x00000003ff0c7819 */ /* 0x000fe20000011610 */
[-C--:B------:R-:W-:Y:S01]  /*04f0*/  FFMA R22, R25, R14.reuse, 9.9999997473787516356e-06 ;  /* 0x3727c5ac19167423 */ /* 0x080fe2000000000e */
[C---:B------:R-:W-:Y:S01]  /*0500*/  LOP3.LUT R23, R16.reuse, 0x40, RZ, 0xfc, !PT ;  /* 0x0000004010177812 */ /* 0x040fe200078efcff */
[----:B------:R-:W1:Y:S01]  /*0510*/  MUFU.RSQ R21, R21 ;  /* 0x0000001500157308 */ /* 0x000e620000001400 */
[----:B------:R-:W-:Y:S01]  /*0520*/  LOP3.LUT R17, R16, R3, RZ, 0xfc, !PT ;  /* 0x0000000310117212 */ /* 0x000fe200078efcff */
[-C--:B------:R-:W-:Y:S01]  /*0530*/  FFMA R26, R26, R14.reuse, 9.9999997473787516356e-06 ;  /* 0x3727c5ac1a1a7423 */ /* 0x080fe2000000000e */
[----:B--2---:R-:W-:Y:S01]  /*0540*/  FMUL R28, R28, R13 ;  /* 0x0000000d1c1c7220 */ /* 0x004fe20000400000 */
[----:B------:R-:W-:Y:S01]  /*0550*/  FFMA R27, R27, R14, 9.9999997473787516356e-06 ;  /* 0x3727c5ac1b1b7423 */ /* 0x000fe2000000000e */
[----:B------:R-:W-:-:S02]  /*0560*/  LOP3.LUT R12, R12, R16, R3, 0xfe, !PT ;  /* 0x000000100c0c7212 */ /* 0x000fc400078efe03 */
[C---:B------:R-:W-:Y:S01]  /*0570*/  LOP3.LUT R24, R16.reuse, 0x20, RZ, 0xfc, !PT ;  /* 0x0000002010187812 */ /* 0x040fe200078efcff */
[----:B------:R-:W2:Y:S01]  /*0580*/  MUFU.RSQ R10, R10 ;  /* 0x0000000a000a7308 */ /* 0x000ea20000001400 */
[----:B------:R-:W-:Y:S01]  /*0590*/  LOP3.LUT R25, R16, 0x60, RZ, 0xfc, !PT ;  /* 0x0000006010197812 */ /* 0x000fe200078efcff */
[----:B---3--:R-:W-:Y:S01]  /*05a0*/  FMUL R19, R19, R20 ;  /* 0x0000001413137220 */ /* 0x008fe20000400000 */
[----:B------:R-:W-:-:S05]  /*05b0*/  LEA.HI R16, R23, R17, RZ, 0x1d ;  /* 0x0000001117107211 */ /* 0x000fca00078fe8ff */
[----:B------:R-:W3:Y:S01]  /*05c0*/  MUFU.RSQ R11, R11 ;  /* 0x0000000b000b7308 */ /* 0x000ee20000001400 */
[----:B------:R-:W-:-:S07]  /*05d0*/  FSETP.GT.AND P0, PT, R28, RZ, PT ;  /* 0x000000ff1c00720b */ /* 0x000fce0003f04000 */
[----:B------:R-:W4:Y:S01]  /*05e0*/  MUFU.RSQ R14, R22 ;  /* 0x00000016000e7308 */ /* 0x000f220000001400 */
[----:B------:R-:W-:-:S07]  /*05f0*/  FSETP.GT.AND P5, PT, R19, RZ, PT ;  /* 0x000000ff1300720b */ /* 0x000fce0003fa4000 */
[----:B------:R-:W5:Y:S08]  /*0600*/  MUFU.RSQ R23, R26 ;  /* 0x0000001a00177308 */ /* 0x000f700000001400 */
[----:B------:R-:W5:Y:S01]  /*0610*/  MUFU.RSQ R20, R27 ;  /* 0x0000001b00147308 */ /* 0x000f620000001400 */
[-C--:B------:R-:W-:Y:S01]  /*0620*/  LEA.HI R13, R24, R17.reuse, RZ, 0x1d ;  /* 0x00000011180d7211 */ /* 0x080fe200078fe8ff */
[----:B-1----:R-:W-:Y:S01]  /*0630*/  FMUL R18, R21, R18 ;  /* 0x0000001215127220 */ /* 0x002fe20000400000 */
[----:B------:R-:W-:Y:S01]  /*0640*/  LEA.HI R17, R25, R17, RZ, 0x1d ;  /* 0x0000001119117211 */ /* 0x000fe200078fe8ff */
[----:B--2---:R-:W-:Y:S01]  /*0650*/  FMUL R15, R10, R15 ;  /* 0x0000000f0a0f7220 */ /* 0x004fe20000400000 */
[----:B------:R-:W-:Y:S01]  /*0660*/  LEA R25, R12, UR4, 0x2 ;  /* 0x000000040c197c11 */ /* 0x000fe2000f8e10ff */
[----:B---3--:R-:W-:Y:S01]  /*0670*/  FMUL R12, R11, R4 ;  /* 0x000000040b0c7220 */ /* 0x008fe20000400000 */
[----:B----4-:R-:W-:Y:S01]  /*0680*/  FMUL R14, R14, R5 ;  /* 0x000000050e0e7220 */ /* 0x010fe20000400000 */
[----:B------:R-:W-:Y:S01]  /*0690*/  @!P0 FMUL R28, R28, 0.10000000149011611938 ;  /* 0x3dcccccd1c1c8820 */ /* 0x000fe20000400000 */
[----:B-----5:R-:W-:Y:S01]  /*06a0*/  FMUL R23, R23, R6 ;  /* 0x0000000617177220 */ /* 0x020fe20000400000 */
[----:B------:R-:W-:-:S02]  /*06b0*/  FSETP.GT.AND P0, PT, R18, RZ, PT ;  /* 0x000000ff1200720b */ /* 0x000fc40003f04000 */
[----:B------:R-:W-:Y:S01]  /*06c0*/  FSETP.GT.AND P1, PT, R15, RZ, PT ;  /* 0x000000ff0f00720b */ /* 0x000fe20003f24000 */
[----:B0-----:R-:W-:Y:S01]  /*06d0*/  FMUL R20, R20, R7 ;  /* 0x0000000714147220 */ /* 0x001fe20000400000 */
[----:B------:R-:W-:Y:S01]  /*06e0*/  FSETP.GT.AND P2, PT, R12, RZ, PT ;  /* 0x000000ff0c00720b */ /* 0x000fe20003f44000 */
[----:B------:R-:W-:Y:S01]  /*06f0*/  @!P5 FMUL R19, R19, 0.10000000149011611938 ;  /* 0x3dcccccd1313d820 */ /* 0x000fe20000400000 */
[----:B------:R-:W-:Y:S02]  /*0700*/  FSETP.GT.AND P3, PT, R14, RZ, PT ;  /* 0x000000ff0e00720b */ /* 0x000fe40003f64000 */
[----:B------:R-:W-:Y:S02]  /*0710*/  FSETP.GT.AND P4, PT, R23, RZ, PT ;  /* 0x000000ff1700720b */ /* 0x000fe40003f84000 */
[----:B------:R-:W-:-:S03]  /*0720*/  FSETP.GT.AND P5, PT, R20, RZ, PT ;  /* 0x000000ff1400720b */ /* 0x000fc60003fa4000 */
[----:B------:R-:W-:Y:S01]  /*0730*/  @!P0 FMUL R18, R18, 0.10000000149011611938 ;  /* 0x3dcccccd12128820 */ /* 0x000fe20000400000 */
[----:B------:R-:W-:Y:S01]  /*0740*/  LEA R13, R13, UR4, 0x2 ;  /* 0x000000040d0d7c11 */ /* 0x000fe2000f8e10ff */
[----:B------:R-:W-:Y:S01]  /*0750*/  @!P1 FMUL R15, R15, 0.10000000149011611938 ;  /* 0x3dcccccd0f0f9820 */ /* 0x000fe20000400000 */
[----:B------:R-:W-:Y:S02]  /*0760*/  LEA R16, R16, UR4, 0x2 ;  /* 0x0000000410107c11 */ /* 0x000fe4000f8e10ff */
[----:B------:R-:W-:Y:S01]  /*0770*/  LEA R17, R17, UR4, 0x2 ;  /* 0x0000000411117c11 */ /* 0x000fe2000f8e10ff */
[----:B------:R-:W-:Y:S01]  /*0780*/  @!P2 FMUL R12, R12, 0.10000000149011611938 ;  /* 0x3dcccccd0c0ca820 */ /* 0x000fe20000400000 */
[----:B------:R-:W-:Y:S01]  /*0790*/  STS [R25], R28 ;  /* 0x0000001c19007388 */ /* 0x000fe20000000800 */
[----:B------:R-:W-:Y:S01]  /*07a0*/  @!P3 FMUL R14, R14, 0.10000000149011611938 ;  /* 0x3dcccccd0e0eb820 */ /* 0x000fe20000400000 */
[----:B------:R-:W-:Y:S02]  /*07b0*/  @!P4 FMUL R23, R23, 0.10000000149011611938 ;  /* 0x3dcccccd1717c820 */ /* 0x000fe40000400000 */
[----:B------:R-:W-:Y:S01]  /*07c0*/  STS [R13+0x80], R19 ;  /* 0x000080130d007388 */ /* 0x000fe20000000800 */
[----:B------:R-:W-:-:S03]  /*07d0*/  @!P5 FMUL R20, R20, 0.10000000149011611938 ;  /* 0x3dcccccd1414d820 */ /* 0x000fc60000400000 */
[----:B------:R-:W-:Y:S04]  /*07e0*/  STS [R16+0x100], R18 ;  /* 0x0001001210007388 */ /* 0x000fe80000000800 */
[----:B------:R0:W-:Y:S04]  /*07f0*/  STS [R17+0x180], R15 ;  /* 0x0001800f11007388 */ /* 0x0001e80000000800 */
[----:B------:R1:W-:Y:S04]  /*0800*/  STS [R25+0x40], R12 ;  /* 0x0000400c19007388 */ /* 0x0003e80000000800 */
[----:B------:R2:W-:Y:S04]  /*0810*/  STS [R13+0xc0], R14 ;  /* 0x0000c00e0d007388 */ /* 0x0005e80000000800 */
[----:B------:R-:W-:Y:S04]  /*0820*/  STS [R16+0x140], R23 ;  /* 0x0001401710007388 */ /* 0x000fe80000000800 */
[----:B------:R-:W-:Y:S01]  /*0830*/  STS [R17+0x1c0], R20 ;  /* 0x0001c01411007388 */ /* 0x000fe20000000800 */
[----:B------:R-:W-:-:S02]  /*0840*/  SHF.R.U32.HI R9, RZ, 0x1, R9 ;  /* 0x00000001ff097819 */ /* 0x000fc40000011609 */
[----:B------:R-:W-:Y:S02]  /*0850*/  LOP3.LUT R10, R29, 0x1fc, RZ, 0xc0, !PT ;  /* 0x000001fc1d0a7812 */ /* 0x000fe400078ec0ff */
[----:B------:R-:W-:-:S05]  /*0860*/  LOP3.LUT R9, R9, 0x3c, RZ, 0xc0, !PT ;  /* 0x0000003c09097812 */ /* 0x000fca00078ec0ff */
[----:B------:R-:W-:-:S05]  /*0870*/  IMAD.IADD R9, R10, 0x1, R9 ;  /* 0x000000010a097824 */ /* 0x000fca00078e0209 */
[----:B------:R-:W-:Y:S01]  /*0880*/  LEA R4, R9, UR4, 0x2 ;  /* 0x0000000409047c11 */ /* 0x000fe2000f8e10ff */
[----:B------:R-:W-:Y:S01]  /*0890*/  BAR.SYNC.DEFER_BLOCKING 0x0 ;  /* 0x0000000000007b1d */ /* 0x000fe20000010000 */
[--C-:B------:R-:W-:Y:S02]  /*08a0*/  SHF.R.S32.HI R11, RZ, 0x1f, R2.reuse ;  /* 0x0000001fff0b7819 */ /* 0x100fe40000011402 */
[----:B0-----:R-:W-:Y:S02]  /*08b0*/  SHF.R.S32.HI R15, RZ, 0x1f, R2 ;  /* 0x0000001fff0f7819 */ /* 0x001fe40000011402 */
[----:B------:R-:W-:-:S03]  /*08c0*/  LEA.HI R11, R11, R2, RZ, 0x6 ;  /* 0x000000020b0b7211 */ /* 0x000fc600078f30ff */
[----:B------:R-:W0:Y:S01]  /*08d0*/  LDC.64 R8, c[0x0][0x228] ;  /* 0x00008a00ff087b82 */ /* 0x000e220000000a00 */
[----:B------:R-:W3:Y:S01]  /*08e0*/  LDS.128 R4, [R4] ;  /* 0x0000000004047984 */ /* 0x000ee20000000c00 */
[----:B------:R-:W-:Y:S01]  /*08f0*/  IMAD.SHL.U32 R11, R11, 0x80, RZ ;  /* 0x000000800b0b7824 */ /* 0x000fe200078e00ff */
[----:B------:R-:W-:Y:S02]  /*0900*/  LEA.HI R15, R15, R2, RZ, 0x6 ;  /* 0x000000020f0f7211 */ /* 0x000fe400078f30ff */
[----:B-1----:R-:W-:Y:S02]  /*0910*/  LOP3.LUT R12, R10, 0x200, RZ, 0xfc, !PT ;  /* 0x000002000a0c7812 */ /* 0x002fe400078efcff */
[----:B------:R-:W-:Y:S02]  /*0920*/  LOP3.LUT R15, R15, 0xffffffc0, RZ, 0xc0, !PT ;  /* 0xffffffc00f0f7812 */ /* 0x000fe400078ec0ff */
[----:B--2---:R-:W-:Y:S02]  /*0930*/  LOP3.LUT R13, R11, 0xffffe000, RZ, 0xc0, !PT ;  /* 0xffffe0000b0d7812 */ /* 0x004fe400078ec0ff */
[----:B------:R-:W-:-:S02]  /*0940*/  ISETP.GE.AND P0, PT, R2, 0x100, PT ;  /* 0x000001000200780c */ /* 0x000fc40003f06270 */
[----:B------:R-:W-:Y:S02]  /*0950*/  LOP3.LUT R11, R0, R3, RZ, 0xfc, !PT ;  /* 0x00000003000b7212 */ /* 0x000fe400078efcff */
[----:B------:R-:W-:Y:S02]  /*0960*/  LOP3.LUT R0, R0, 0x10, R3, 0xfe, !PT ;  /* 0x0000001000007812 */ /* 0x000fe400078efe03 */
[----:B------:R-:W-:Y:S02]  /*0970*/  SHF.R.U32.HI R12, RZ, 0x3, R12 ;  /* 0x00000003ff0c7819 */ /* 0x000fe4000001160c */
[----:B------:R-:W-:Y:S02]  /*0980*/  IADD3 R13, R13, R2, -R15 ;  /* 0x000000020d0d7210 */ /* 0x000fe40007ffe80f */
[C---:B------:R-:W-:Y:S02]  /*0990*/  ISETP.LT.AND P1, PT, R11.reuse, 0x80, !P0 ;  /* 0x000000800b00780c */ /* 0x040fe40004721270 */
[----:B------:R-:W-:Y:S01]  /*09a0*/  ISETP.LT.AND P0, PT, R0, 0x80, !P0 ;  /* 0x000000800000780c */ /* 0x000fe20004701270 */
[----:B------:R-:W-:Y:S01]  /*09b0*/  IMAD R3, R11, 0x40, R13 ;  /* 0x000000400b037824 */ /* 0x000fe200078e020d */
[----:B------:R-:W-:-:S03]  /*09c0*/  LOP3.LUT R15, R12, 0x7c, RZ, 0xc0, !PT ;  /* 0x0000007c0c0f7812 */ /* 0x000fc600078ec0ff */
[----:B0-----:R-:W-:-:S04]  /*09d0*/  IMAD.WIDE R2, R3, 0x4, R8 ;  /* 0x0000000403027825 */ /* 0x001fc800078e0208 */
[----:B------:R-:W-:-:S05]  /*09e0*/  IMAD.IADD R15, R10, 0x1, R15 ;  /* 0x000000010a0f7824 */ /* 0x000fca00078e020f */
[----:B------:R-:W-:Y:S01]  /*09f0*/  LEA R15, R15, UR4, 0x2 ;  /* 0x000000040f0f7c11 */ /* 0x000fe2000f8e10ff */
[----:B---3--:R0:W-:Y:S02]  /*0a00*/  @P1 STG.E.128 desc[UR6][R2.64], R4 ;  /* 0x0000000402001986 */ /* 0x0081e4000c101d06 */
[----:B0-----:R-:W-:Y:S05]  /*0a10*/  @!P0 EXIT ;  /* 0x000000000000894d */ /* 0x001fea0003800000 */
[----:B0-----:R-:W0:Y:S01]  /*0a20*/  LDS.128 R4, [R15+0x800] ;  /* 0x000800000f047984 */ /* 0x001e220000000c00 */
[----:B------:R-:W-:-:S04]  /*0a30*/  IMAD R13, R0, 0x40, R13 ;  /* 0x00000040000d7824 */ /* 0x000fc800078e020d */
[----:B------:R-:W-:-:S05]  /*0a40*/  IMAD.WIDE R8, R13, 0x4, R8 ;  /* 0x000000040d087825 */ /* 0x000fca00078e0208 */
[----:B0-----:R-:W-:Y:S01]  /*0a50*/  STG.E.128 desc[UR6][R8.64], R4 ;  /* 0x0000000408007986 */ /* 0x001fe2000c101d06 */
[----:B------:R-:W-:Y:S05]  /*0a60*/  EXIT ;  /* 0x000000000000794d */ /* 0x000fea0003800000 */
.L_x_0:
[----:B------:R-:W-:-:S00]  /*0a70*/  BRA `(.L_x_0) ;  /* 0xfffffffc00fc7947 */ /* 0x000fc0000383ffff */
[----:B------:R-:W-:-:S00]  /*0a80*/  NOP ;  /* 0x0000000000007918 */ /* 0x000fc00000000000 */
[----:B------:R-:W-:-:S00]  /*0a90*/  NOP ;  /* 0x0000000000007918 */ /* 0x000fc00000000000 */
[----:B------:R-:W-:-:S00]  /*0aa0*/  NOP ;  /* 0x0000000000007918 */ /* 0x000fc00000000000 */
[----:B------:R-:W-:-:S00]  /*0ab0*/  NOP ;  /* 0x0000000000007918 */ /* 0x000fc00000000000 */
[----:B------:R-:W-:-:S00]  /*0ac0*/  NOP ;  /* 0x0000000000007918 */ /* 0x000fc00000000000 */
[----:B------:R-:W-:-:S00]  /*0ad0*/  NOP ;  /* 0x0000000000007918 */ /* 0x000fc00000000000 */
[----:B------:R-:W-:-:S00]  /*0ae0*/  NOP ;  /* 0x0000000000007918 */ /* 0x000fc00000000000 */
[----:B------:R-:W-:-:S00]  /*0af0*/  NOP ;  /* 0x0000000000007918 */ /* 0x000fc00000000000 */
.L_x_1:


//--------------------- .nv.global.init           --------------------------
	.section	.nv.global.init,"aw",@progbits
.nv.global.init:
	.type		_$_str,@object
	.size		_$_str,(.L_0 - _$_str)
_$_str:
        /*0000*/ 	.byte	0x5f, 0x5f, 0x43, 0x55, 0x44, 0x41, 0x5f, 0x46, 0x54, 0x5a, 0x00
.L_0:


//--------------------- .nv.shared.triton_poi_fused_leaky_relu_16 --------------------------
	.section	.nv.shared.triton_poi_fused_leaky_relu_16,"aw",@nobits
	.sectionflags	@""
	.align	16
	.zero		1024


//--------------------- .nv.constant0.triton_poi_fused_leaky_relu_16 --------------------------
	.section	.nv.constant0.triton_poi_fused_leaky_relu_16,"a",@progbits
	.sectionflags	@""
	.align	4
.nv.constant0.triton_poi_fused_leaky_relu_16:
	.zero		568
